//
// Generated by NVIDIA NVVM Compiler
//
// Compiler Build ID: CL-36424714
// Cuda compilation tools, release 13.0, V13.0.88
// Based on NVVM 20.0.0
//

.version 9.0
.target sm_100
.address_size 64

	// .globl	_Z12mm_one_treadPfS_S_ii

.visible .entry _Z12mm_one_treadPfS_S_ii(
	.param .u64 .ptr .align 1 _Z12mm_one_treadPfS_S_ii_param_0,
	.param .u64 .ptr .align 1 _Z12mm_one_treadPfS_S_ii_param_1,
	.param .u64 .ptr .align 1 _Z12mm_one_treadPfS_S_ii_param_2,
	.param .u32 _Z12mm_one_treadPfS_S_ii_param_3,
	.param .u32 _Z12mm_one_treadPfS_S_ii_param_4
)
{
	.reg .pred 	%p<11>;
	.reg .b32 	%r<86>;
	.reg .b32 	%f<65>;
	.reg .b64 	%rd<40>;

	ld.param.u64 	%rd5, [_Z12mm_one_treadPfS_S_ii_param_0];
	ld.param.u64 	%rd6, [_Z12mm_one_treadPfS_S_ii_param_1];
	ld.param.u64 	%rd4, [_Z12mm_one_treadPfS_S_ii_param_2];
	ld.param.u32 	%r37, [_Z12mm_one_treadPfS_S_ii_param_3];
	ld.param.u32 	%r38, [_Z12mm_one_treadPfS_S_ii_param_4];
	cvta.to.global.u64 	%rd1, %rd6;
	cvta.to.global.u64 	%rd2, %rd5;
	mov.u32 	%r39, %ctaid.y;
	mov.u32 	%r40, %ntid.y;
	mov.u32 	%r41, %tid.y;
	mad.lo.s32 	%r42, %r39, %r40, %r41;
	mov.u32 	%r43, %ctaid.x;
	mov.u32 	%r44, %ntid.x;
	mov.u32 	%r45, %tid.x;
	mad.lo.s32 	%r46, %r43, %r44, %r45;
	mad.lo.s32 	%r1, %r37, %r42, %r46;
	setp.ge.s32 	%p1, %r1, %r38;
	@%p1 bra 	$L__BB0_15;
	rem.s32 	%r76, %r1, %r37;
	setp.lt.s32 	%p2, %r37, 1;
	mov.f32 	%f64, 0f00000000;
	@%p2 bra 	$L__BB0_14;
	sub.s32 	%r3, %r1, %r76;
	and.b32  	%r4, %r37, 7;
	setp.lt.u32 	%p3, %r37, 8;
	mov.b32 	%r78, 0;
	mov.u32 	%r85, %r78;
	@%p3 bra 	$L__BB0_5;
	and.b32  	%r78, %r37, 2147483640;
	neg.s32 	%r71, %r78;
	shl.b32 	%r7, %r37, 3;
	add.s64 	%rd3, %rd2, 16;
	mov.b32 	%r85, 0;
	mul.wide.u32 	%rd11, %r37, 4;
	mov.u32 	%r69, %r3;
$L__BB0_4:
	.pragma "nounroll";
	mul.wide.s32 	%rd7, %r69, 4;
	add.s64 	%rd8, %rd3, %rd7;
	ld.global.f32 	%f4, [%rd8+-16];
	mul.wide.s32 	%rd9, %r76, 4;
	add.s64 	%rd10, %rd1, %rd9;
	ld.global.f32 	%f5, [%rd10];
	cvt.rn.f32.s32 	%f6, %r85;
	fma.rn.f32 	%f7, %f4, %f5, %f6;
	cvt.rzi.s32.f32 	%r50, %f7;
	ld.global.f32 	%f8, [%rd8+-12];
	add.s64 	%rd12, %rd10, %rd11;
	ld.global.f32 	%f9, [%rd12];
	cvt.rn.f32.s32 	%f10, %r50;
	fma.rn.f32 	%f11, %f8, %f9, %f10;
	cvt.rzi.s32.f32 	%r51, %f11;
	ld.global.f32 	%f12, [%rd8+-8];
	add.s64 	%rd13, %rd12, %rd11;
	ld.global.f32 	%f13, [%rd13];
	cvt.rn.f32.s32 	%f14, %r51;
	fma.rn.f32 	%f15, %f12, %f13, %f14;
	cvt.rzi.s32.f32 	%r52, %f15;
	ld.global.f32 	%f16, [%rd8+-4];
	add.s64 	%rd14, %rd13, %rd11;
	ld.global.f32 	%f17, [%rd14];
	cvt.rn.f32.s32 	%f18, %r52;
	fma.rn.f32 	%f19, %f16, %f17, %f18;
	cvt.rzi.s32.f32 	%r53, %f19;
	ld.global.f32 	%f20, [%rd8];
	add.s64 	%rd15, %rd14, %rd11;
	ld.global.f32 	%f21, [%rd15];
	cvt.rn.f32.s32 	%f22, %r53;
	fma.rn.f32 	%f23, %f20, %f21, %f22;
	cvt.rzi.s32.f32 	%r54, %f23;
	ld.global.f32 	%f24, [%rd8+4];
	add.s64 	%rd16, %rd15, %rd11;
	ld.global.f32 	%f25, [%rd16];
	cvt.rn.f32.s32 	%f26, %r54;
	fma.rn.f32 	%f27, %f24, %f25, %f26;
	cvt.rzi.s32.f32 	%r55, %f27;
	ld.global.f32 	%f28, [%rd8+8];
	add.s64 	%rd17, %rd16, %rd11;
	ld.global.f32 	%f29, [%rd17];
	cvt.rn.f32.s32 	%f30, %r55;
	fma.rn.f32 	%f31, %f28, %f29, %f30;
	cvt.rzi.s32.f32 	%r56, %f31;
	ld.global.f32 	%f32, [%rd8+12];
	add.s64 	%rd18, %rd17, %rd11;
	ld.global.f32 	%f33, [%rd18];
	cvt.rn.f32.s32 	%f34, %r56;
	fma.rn.f32 	%f35, %f32, %f33, %f34;
	cvt.rzi.s32.f32 	%r85, %f35;
	add.s32 	%r71, %r71, 8;
	add.s32 	%r76, %r76, %r7;
	add.s32 	%r69, %r69, 8;
	setp.ne.s32 	%p4, %r71, 0;
	@%p4 bra 	$L__BB0_4;
$L__BB0_5:
	setp.eq.s32 	%p5, %r4, 0;
	@%p5 bra 	$L__BB0_13;
	and.b32  	%r20, %r37, 3;
	setp.lt.u32 	%p6, %r4, 4;
	@%p6 bra 	$L__BB0_8;
	add.s32 	%r58, %r3, %r78;
	mul.wide.s32 	%rd19, %r58, 4;
	add.s64 	%rd20, %rd2, %rd19;
	ld.global.f32 	%f36, [%rd20];
	mul.wide.s32 	%rd21, %r76, 4;
	add.s64 	%rd22, %rd1, %rd21;
	ld.global.f32 	%f37, [%rd22];
	cvt.rn.f32.s32 	%f38, %r85;
	fma.rn.f32 	%f39, %f36, %f37, %f38;
	cvt.rzi.s32.f32 	%r59, %f39;
	ld.global.f32 	%f40, [%rd20+4];
	mul.wide.u32 	%rd23, %r37, 4;
	add.s64 	%rd24, %rd22, %rd23;
	ld.global.f32 	%f41, [%rd24];
	cvt.rn.f32.s32 	%f42, %r59;
	fma.rn.f32 	%f43, %f40, %f41, %f42;
	cvt.rzi.s32.f32 	%r60, %f43;
	ld.global.f32 	%f44, [%rd20+8];
	add.s64 	%rd25, %rd24, %rd23;
	ld.global.f32 	%f45, [%rd25];
	cvt.rn.f32.s32 	%f46, %r60;
	fma.rn.f32 	%f47, %f44, %f45, %f46;
	cvt.rzi.s32.f32 	%r61, %f47;
	ld.global.f32 	%f48, [%rd20+12];
	add.s64 	%rd26, %rd25, %rd23;
	ld.global.f32 	%f49, [%rd26];
	cvt.rn.f32.s32 	%f50, %r61;
	fma.rn.f32 	%f51, %f48, %f49, %f50;
	shl.b32 	%r62, %r37, 2;
	add.s32 	%r76, %r62, %r76;
	cvt.rzi.s32.f32 	%r85, %f51;
	add.s32 	%r78, %r78, 4;
$L__BB0_8:
	setp.eq.s32 	%p7, %r20, 0;
	@%p7 bra 	$L__BB0_13;
	setp.eq.s32 	%p8, %r20, 1;
	@%p8 bra 	$L__BB0_11;
	add.s32 	%r64, %r3, %r78;
	mul.wide.s32 	%rd27, %r64, 4;
	add.s64 	%rd28, %rd2, %rd27;
	ld.global.f32 	%f52, [%rd28];
	mul.wide.s32 	%rd29, %r76, 4;
	add.s64 	%rd30, %rd1, %rd29;
	ld.global.f32 	%f53, [%rd30];
	cvt.rn.f32.s32 	%f54, %r85;
	fma.rn.f32 	%f55, %f52, %f53, %f54;
	cvt.rzi.s32.f32 	%r65, %f55;
	ld.global.f32 	%f56, [%rd28+4];
	mul.wide.u32 	%rd31, %r37, 4;
	add.s64 	%rd32, %rd30, %rd31;
	ld.global.f32 	%f57, [%rd32];
	cvt.rn.f32.s32 	%f58, %r65;
	fma.rn.f32 	%f59, %f56, %f57, %f58;
	shl.b32 	%r66, %r37, 1;
	add.s32 	%r76, %r76, %r66;
	cvt.rzi.s32.f32 	%r85, %f59;
	add.s32 	%r78, %r78, 2;
$L__BB0_11:
	and.b32  	%r67, %r37, 1;
	setp.eq.b32 	%p9, %r67, 1;
	not.pred 	%p10, %p9;
	@%p10 bra 	$L__BB0_13;
	add.s32 	%r68, %r3, %r78;
	mul.wide.s32 	%rd33, %r68, 4;
	add.s64 	%rd34, %rd2, %rd33;
	ld.global.f32 	%f60, [%rd34];
	mul.wide.s32 	%rd35, %r76, 4;
	add.s64 	%rd36, %rd1, %rd35;
	ld.global.f32 	%f61, [%rd36];
	cvt.rn.f32.s32 	%f62, %r85;
	fma.rn.f32 	%f63, %f60, %f61, %f62;
	cvt.rzi.s32.f32 	%r85, %f63;
$L__BB0_13:
	cvt.rn.f32.s32 	%f64, %r85;
$L__BB0_14:
	cvta.to.global.u64 	%rd37, %rd4;
	mul.wide.s32 	%rd38, %r1, 4;
	add.s64 	%rd39, %rd37, %rd38;
	st.global.f32 	[%rd39], %f64;
$L__BB0_15:
	ret;

}


// ===== COMPILED SASS (sm_100) =====

	.target	sm_100

	.elftype	@"ET_EXEC"


//--------------------- .note.nv.tkinfo           --------------------------
	.section	.note.nv.tkinfo,"",@"SHT_NOTE"
	.sectionflags	@"SHF_NOTE_NV_TKINFO"
	.tkinfo
        /*0018*/ 	.word	0x00000002
        /*0030*/ 	.string	""
        /*0030*/ 	.string	"ptxas"
        /*0030*/ 	.string	"Cuda compilation tools, release 13.0, V13.0.88"
        /*0030*/ 	.string	"Build cuda_13.0.r13.0/compiler.36424714_0"
        /*0030*/ 	.string	"-arch sm_100 -m 64 "



//--------------------- .note.nv.cuinfo           --------------------------
	.section	.note.nv.cuinfo,"",@"SHT_NOTE"
	.sectionflags	@"SHF_NOTE_NV_CUINFO"
        /*0018*/ 	.short	0x0002
        /*001a*/ 	.short	0x0064
        /*001c*/ 	.short	0x0082
	.zero		2


//--------------------- .nv.info                  --------------------------
	.section	.nv.info,"",@"SHT_CUDA_INFO"
	.align	4


	//----- nvinfo : EIATTR_REGCOUNT
	.align		4
        /*0000*/ 	.byte	0x04, 0x2f
        /*0002*/ 	.short	(.L_1 - .L_0)
	.align		4
.L_0:
        /*0004*/ 	.word	index@(_Z12mm_one_treadPfS_S_ii)
        /*0008*/ 	.word	0x00000020


	//----- nvinfo : EIATTR_FRAME_SIZE
	.align		4
.L_1:
        /*000c*/ 	.byte	0x04, 0x11
        /*000e*/ 	.short	(.L_3 - .L_2)
	.align		4
.L_2:
        /*0010*/ 	.word	index@(_Z12mm_one_treadPfS_S_ii)
        /*0014*/ 	.word	0x00000000


	//----- nvinfo : EIATTR_MIN_STACK_SIZE
	.align		4
.L_3:
        /*0018*/ 	.byte	0x04, 0x12
        /*001a*/ 	.short	(.L_5 - .L_4)
	.align		4
.L_4:
        /*001c*/ 	.word	index@(_Z12mm_one_treadPfS_S_ii)
        /*0020*/ 	.word	0x00000000
.L_5:


//--------------------- .nv.compat                --------------------------
	.section	.nv.compat,"",@"SHT_CUDA_COMPAT_INFO"
	.align	4
        /*0000*/ 	.byte	0x02, 0x09, 0x00, 0x00, 0x02, 0x02, 0x01, 0x00, 0x02, 0x05, 0x05, 0x00, 0x03, 0x07, 0x01, 0x01
        /*0010*/ 	.byte	0x02, 0x03, 0x00, 0x00, 0x02, 0x06, 0x01, 0x00, 0x04, 0x0b, 0x08, 0x00, 0x09, 0x00, 0x00, 0x00
        /*0020*/ 	.byte	0x00, 0x00, 0x00, 0x00


//--------------------- .nv.info._Z12mm_one_treadPfS_S_ii --------------------------
	.section	.nv.info._Z12mm_one_treadPfS_S_ii,"",@"SHT_CUDA_INFO"
	.sectionflags	@""
	.align	4


	//----- nvinfo : EIATTR_CUDA_API_VERSION
	.align		4
        /*0000*/ 	.byte	0x04, 0x37
        /*0002*/ 	.short	(.L_7 - .L_6)
.L_6:
        /*0004*/ 	.word	0x00000082


	//----- nvinfo : EIATTR_KPARAM_INFO
	.align		4
.L_7:
        /*0008*/ 	.byte	0x04, 0x17
        /*000a*/ 	.short	(.L_9 - .L_8)
.L_8:
        /*000c*/ 	.word	0x00000000
        /*0010*/ 	.short	0x0004
        /*0012*/ 	.short	0x001c
        /*0014*/ 	.byte	0x00, 0xf0, 0x11, 0x00


	//----- nvinfo : EIATTR_KPARAM_INFO
	.align		4
.L_9:
        /*0018*/ 	.byte	0x04, 0x17
        /*001a*/ 	.short	(.L_11 - .L_10)
.L_10:
        /*001c*/ 	.word	0x00000000
        /*0020*/ 	.short	0x0003
        /*0022*/ 	.short	0x0018
        /*0024*/ 	.byte	0x00, 0xf0, 0x11, 0x00


	//----- nvinfo : EIATTR_KPARAM_INFO
	.align		4
.L_11:
        /*0028*/ 	.byte	0x04, 0x17
        /*002a*/ 	.short	(.L_13 - .L_12)
.L_12:
        /*002c*/ 	.word	0x00000000
        /*0030*/ 	.short	0x0002
        /*0032*/ 	.short	0x0010
        /*0034*/ 	.byte	0x00, 0xf5, 0x21, 0x00


	//----- nvinfo : EIATTR_KPARAM_INFO
	.align		4
.L_13:
        /*0038*/ 	.byte	0x04, 0x17
        /*003a*/ 	.short	(.L_15 - .L_14)
.L_14:
        /*003c*/ 	.word	0x00000000
        /*0040*/ 	.short	0x0001
        /*0042*/ 	.short	0x0008
        /*0044*/ 	.byte	0x00, 0xf5, 0x21, 0x00


	//----- nvinfo : EIATTR_KPARAM_INFO
	.align		4
.L_15:
        /*0048*/ 	.byte	0x04, 0x17
        /*004a*/ 	.short	(.L_17 - .L_16)
.L_16:
        /*004c*/ 	.word	0x00000000
        /*0050*/ 	.short	0x0000
        /*0052*/ 	.short	0x0000
        /*0054*/ 	.byte	0x00, 0xf5, 0x21, 0x00


	//----- nvinfo : EIATTR_SPARSE_MMA_MASK
	.align		4
.L_17:
        /*0058*/ 	.byte	0x03, 0x50
        /*005a*/ 	.short	0x0000


	//----- nvinfo : EIATTR_MAXREG_COUNT
	.align		4
        /*005c*/ 	.byte	0x03, 0x1b
        /*005e*/ 	.short	0x00ff


	//----- nvinfo : EIATTR_MERCURY_ISA_VERSION
	.align		4
        /*0060*/ 	.byte	0x03, 0x5f
        /*0062*/ 	.short	0x0101


	//----- nvinfo : EIATTR_VRC_CTA_INIT_COUNT
	.align		4
        /*0064*/ 	.byte	0x02, 0x4a
	.zero		1
	.zero		1


	//----- nvinfo : EIATTR_EXIT_INSTR_OFFSETS
	.align		4
        /*0068*/ 	.byte	0x04, 0x1c
        /*006a*/ 	.short	(.L_19 - .L_18)


	//   ....[0]....
.L_18:
        /*006c*/ 	.word	0x000000c0


	//   ....[1]....
        /*0070*/ 	.word	0x00000b60


	//----- nvinfo : EIATTR_CBANK_PARAM_SIZE
	.align		4
.L_19:
        /*0074*/ 	.byte	0x03, 0x19
        /*0076*/ 	.short	0x0020


	//----- nvinfo : EIATTR_PARAM_CBANK
	.align		4
        /*0078*/ 	.byte	0x04, 0x0a
        /*007a*/ 	.short	(.L_21 - .L_20)
	.align		4
.L_20:
        /*007c*/ 	.word	index@(.nv.constant0._Z12mm_one_treadPfS_S_ii)
        /*0080*/ 	.short	0x0380
        /*0082*/ 	.short	0x0020


	//----- nvinfo : EIATTR_SW_WAR
	.align		4
.L_21:
        /*0084*/ 	.byte	0x04, 0x36
        /*0086*/ 	.short	(.L_23 - .L_22)
.L_22:
        /*0088*/ 	.word	0x00000008
.L_23:


//--------------------- .nv.callgraph             --------------------------
	.section	.nv.callgraph,"",@"SHT_CUDA_CALLGRAPH"
	.align	4
	.sectionentsize	8
	.align		4
        /*0000*/ 	.word	0x00000000
	.align		4
        /*0004*/ 	.word	0xffffffff
	.align		4
        /*0008*/ 	.word	0x00000000
	.align		4
        /*000c*/ 	.word	0xfffffffe
	.align		4
        /*0010*/ 	.word	0x00000000
	.align		4
        /*0014*/ 	.word	0xfffffffd
	.align		4
        /*0018*/ 	.word	0x00000000
	.align		4
        /*001c*/ 	.word	0xfffffffc


//--------------------- .text._Z12mm_one_treadPfS_S_ii --------------------------
	.section	.text._Z12mm_one_treadPfS_S_ii,"ax",@progbits
	.align	128
        .global         _Z12mm_one_treadPfS_S_ii
        .type           _Z12mm_one_treadPfS_S_ii,@function
        .size           _Z12mm_one_treadPfS_S_ii,(.L_x_6 - _Z12mm_one_treadPfS_S_ii)
        .other          _Z12mm_one_treadPfS_S_ii,@"STO_CUDA_ENTRY STV_DEFAULT"
_Z12mm_one_treadPfS_S_ii:
.text._Z12mm_one_treadPfS_S_ii:
[----:B------:R-:W-:Y:S01]  /*0000*/  LDC R1, c[0x0][0x37c] ;  /* 0x0000df00ff017b82 */ /* 0x000fe20000000800 */
[----:B------:R-:W0:Y:S07]  /*0010*/  S2R R0, SR_TID.Y ;  /* 0x0000000000007919 */ /* 0x000e2e0000002200 */
[----:B------:R-:W0:Y:S01]  /*0020*/  S2UR UR4, SR_CTAID.Y ;  /* 0x00000000000479c3 */ /* 0x000e220000002600 */
[----:B------:R-:W1:Y:S07]  /*0030*/  S2R R7, SR_TID.X ;  /* 0x0000000000077919 */ /* 0x000e6e0000002100 */
[----:B------:R-:W0:Y:S08]  /*0040*/  LDC R5, c[0x0][0x364] ;  /* 0x0000d900ff057b82 */ /* 0x000e300000000800 */
[----:B------:R-:W1:Y:S08]  /*0050*/  S2UR UR5, SR_CTAID.X ;  /* 0x00000000000579c3 */ /* 0x000e700000002500 */
[----:B------:R-:W1:Y:S08]  /*0060*/  LDC R4, c[0x0][0x360] ;  /* 0x0000d800ff047b82 */ /* 0x000e700000000800 */
[----:B------:R-:W2:Y:S01]  /*0070*/  LDC.64 R2, c[0x0][0x398] ;  /* 0x0000e600ff027b82 */ /* 0x000ea20000000a00 */
[----:B0-----:R-:W-:-:S02]  /*0080*/  IMAD R5, R5, UR4, R0 ;  /* 0x0000000405057c24 */ /* 0x001fc4000f8e0200 */
[----:B-1----:R-:W-:-:S04]  /*0090*/  IMAD R0, R4, UR5, R7 ;  /* 0x0000000504007c24 */ /* 0x002fc8000f8e0207 */
[----:B--2---:R-:W-:-:S05]  /*00a0*/  IMAD R0, R5, R2, R0 ;  /* 0x0000000205007224 */ /* 0x004fca00078e0200 */
[----:B------:R-:W-:-:S13]  /*00b0*/  ISETP.GE.AND P0, PT, R0, R3, PT ;  /* 0x000000030000720c */ /* 0x000fda0003f06270 */
[----:B------:R-:W-:Y:S05]  /*00c0*/  @P0 EXIT ;  /* 0x000000000000094d */ /* 0x000fea0003800000 */
[----:B------:R-:W-:Y:S01]  /*00d0*/  IABS R6, R2 ;  /* 0x0000000200067213 */ /* 0x000fe20000000000 */
[----:B------:R-:W0:Y:S01]  /*00e0*/  LDCU.64 UR6, c[0x0][0x358] ;  /* 0x00006b00ff0677ac */ /* 0x000e220008000a00 */
[----:B------:R-:W-:Y:S02]  /*00f0*/  IABS R8, R0 ;  /* 0x0000000000087213 */ /* 0x000fe40000000000 */
[----:B------:R-:W1:Y:S01]  /*0100*/  I2F.RP R3, R6 ;  /* 0x0000000600037306 */ /* 0x000e620000209400 */
[----:B------:R-:W-:Y:S02]  /*0110*/  ISETP.GE.AND P1, PT, R0, RZ, PT ;  /* 0x000000ff0000720c */ /* 0x000fe40003f26270 */
[----:B------:R-:W-:-:S05]  /*0120*/  MOV R21, RZ ;  /* 0x000000ff00157202 */ /* 0x000fca0000000f00 */
[----:B-1----:R-:W1:Y:S02]  /*0130*/  MUFU.RCP R3, R3 ;  /* 0x0000000300037308 */ /* 0x002e640000001000 */
[----:B-1----:R-:W-:-:S06]  /*0140*/  IADD3 R4, PT, PT, R3, 0xffffffe, RZ ;  /* 0x0ffffffe03047810 */ /* 0x002fcc0007ffe0ff */
[----:B------:R1:W2:Y:S02]  /*0150*/  F2I.FTZ.U32.TRUNC.NTZ R5, R4 ;  /* 0x0000000400057305 */ /* 0x0002a4000021f000 */
[----:B-1----:R-:W-:Y:S02]  /*0160*/  HFMA2 R4, -RZ, RZ, 0, 0 ;  /* 0x00000000ff047431 */ /* 0x002fe400000001ff */
[----:B--2---:R-:W-:-:S04]  /*0170*/  IMAD.MOV R7, RZ, RZ, -R5 ;  /* 0x000000ffff077224 */ /* 0x004fc800078e0a05 */
[----:B------:R-:W-:-:S04]  /*0180*/  IMAD R7, R7, R6, RZ ;  /* 0x0000000607077224 */ /* 0x000fc800078e02ff */
[----:B------:R-:W-:-:S04]  /*0190*/  IMAD.HI.U32 R5, R5, R7, R4 ;  /* 0x0000000705057227 */ /* 0x000fc800078e0004 */
[----:B------:R-:W-:-:S04]  /*01a0*/  IMAD.MOV.U32 R7, RZ, RZ, R8 ;  /* 0x000000ffff077224 */ /* 0x000fc800078e0008 */
[----:B------:R-:W-:-:S05]  /*01b0*/  IMAD.HI.U32 R5, R5, R7, RZ ;  /* 0x0000000705057227 */ /* 0x000fca00078e00ff */
[----:B------:R-:W-:-:S05]  /*01c0*/  IADD3 R5, PT, PT, -R5, RZ, RZ ;  /* 0x000000ff05057210 */ /* 0x000fca0007ffe1ff */
[----:B------:R-:W-:-:S05]  /*01d0*/  IMAD R3, R6, R5, R7 ;  /* 0x0000000506037224 */ /* 0x000fca00078e0207 */
[----:B------:R-:W-:-:S13]  /*01e0*/  ISETP.GT.U32.AND P0, PT, R6, R3, PT ;  /* 0x000000030600720c */ /* 0x000fda0003f04070 */
[----:B------:R-:W-:Y:S01]  /*01f0*/  @!P0 IMAD.IADD R3, R3, 0x1, -R6 ;  /* 0x0000000103038824 */ /* 0x000fe200078e0a06 */
[----:B------:R-:W-:-:S04]  /*0200*/  ISETP.NE.AND P0, PT, R2, RZ, PT ;  /* 0x000000ff0200720c */ /* 0x000fc80003f05270 */
[----:B------:R-:W-:-:S13]  /*0210*/  ISETP.GT.U32.AND P2, PT, R6, R3, PT ;  /* 0x000000030600720c */ /* 0x000fda0003f44070 */
[----:B------:R-:W-:Y:S02]  /*0220*/  @!P2 IADD3 R3, PT, PT, R3, -R6, RZ ;  /* 0x800000060303a210 */ /* 0x000fe40007ffe0ff */
[----:B------:R-:W-:-:S03]  /*0230*/  ISETP.GE.AND P2, PT, R2, 0x1, PT ;  /* 0x000000010200780c */ /* 0x000fc60003f46270 */
[----:B------:R-:W-:Y:S01]  /*0240*/  @!P1 IMAD.MOV R3, RZ, RZ, -R3 ;  /* 0x000000ffff039224 */ /* 0x000fe200078e0a03 */
[----:B------:R-:W-:-:S09]  /*0250*/  @!P0 LOP3.LUT R3, RZ, R2, RZ, 0x33, !PT ;  /* 0x00000002ff038212 */ /* 0x000fd200078e33ff */
[----:B0-----:R-:W-:Y:S05]  /*0260*/  @!P2 BRA `(.L_x_0) ;  /* 0x000000080030a947 */ /* 0x001fea0003800000 */
[C---:B------:R-:W-:Y:S01]  /*0270*/  ISETP.GE.U32.AND P0, PT, R2.reuse, 0x8, PT ;  /* 0x000000080200780c */ /* 0x040fe20003f06070 */
[----:B------:R-:W-:Y:S01]  /*0280*/  IMAD.MOV.U32 R17, RZ, RZ, R3 ;  /* 0x000000ffff117224 */ /* 0x000fe200078e0003 */
[----:B------:R-:W-:Y:S01]  /*0290*/  LOP3.LUT R24, R2, 0x7, RZ, 0xc0, !PT ;  /* 0x0000000702187812 */ /* 0x000fe200078ec0ff */
[----:B------:R-:W-:Y:S01]  /*02a0*/  IMAD.MOV.U32 R21, RZ, RZ, RZ ;  /* 0x000000ffff157224 */ /* 0x000fe200078e00ff */
[----:B------:R-:W-:Y:S02]  /*02b0*/  MOV R16, RZ ;  /* 0x000000ff00107202 */ /* 0x000fe40000000f00 */
[----:B------:R-:W-:Y:S02]  /*02c0*/  ISETP.NE.AND P1, PT, R24, RZ, PT ;  /* 0x000000ff1800720c */ /* 0x000fe40003f25270 */
[----:B------:R-:W-:-:S05]  /*02d0*/  IADD3 R19, PT, PT, R0, -R17, RZ ;  /* 0x8000001100137210 */ /* 0x000fca0007ffe0ff */
[----:B------:R-:W-:Y:S06]  /*02e0*/  @!P0 BRA `(.L_x_1) ;  /* 0x0000000400008947 */ /* 0x000fec0003800000 */
[----:B------:R-:W0:Y:S01]  /*02f0*/  LDCU.64 UR4, c[0x0][0x380] ;  /* 0x00007000ff0477ac */ /* 0x000e220008000a00 */
[----:B------:R-:W-:Y:S01]  /*0300*/  LOP3.LUT R16, R2, 0x7ffffff8, RZ, 0xc0, !PT ;  /* 0x7ffffff802107812 */ /* 0x000fe200078ec0ff */
[----:B------:R-:W-:Y:S01]  /*0310*/  IMAD.MOV.U32 R21, RZ, RZ, RZ ;  /* 0x000000ffff157224 */ /* 0x000fe200078e00ff */
[----:B------:R-:W-:Y:S02]  /*0320*/  MOV R3, R19 ;  /* 0x0000001300037202 */ /* 0x000fe40000000f00 */
[----:B------:R-:W-:Y:S01]  /*0330*/  IADD3 R18, PT, PT, -R16, RZ, RZ ;  /* 0x000000ff10127210 */ /* 0x000fe20007ffe1ff */
[----:B0-----:R-:W-:-:S04]  /*0340*/  UIADD3 UR4, UP0, UPT, UR4, 0x10, URZ ;  /* 0x0000001004047890 */ /* 0x001fc8000ff1e0ff */
[----:B------:R-:W-:-:S12]  /*0350*/  UIADD3.X UR5, UPT, UPT, URZ, UR5, URZ, UP0, !UPT ;  /* 0x00000005ff057290 */ /* 0x000fd800087fe4ff */
.L_x_2:
[----:B0-----:R-:W0:Y:S01]  /*0360*/  LDC.64 R12, c[0x0][0x388] ;  /* 0x0000e200ff0c7b82 */ /* 0x001e220000000a00 */
[----:B------:R-:W-:Y:S01]  /*0370*/  MOV R5, UR5 ;  /* 0x0000000500057c02 */ /* 0x000fe20008000f00 */
[----:B------:R-:W-:-:S04]  /*0380*/  IMAD.U32 R4, RZ, RZ, UR4 ;  /* 0x00000004ff047e24 */ /* 0x000fc8000f8e00ff */
[----:B------:R-:W-:-:S05]  /*0390*/  IMAD.WIDE R4, R3, 0x4, R4 ;  /* 0x0000000403047825 */ /* 0x000fca00078e0204 */
[----:B------:R-:W2:Y:S04]  /*03a0*/  LDG.E R23, desc[UR6][R4.64+-0x10] ;  /* 0xfffff00604177981 */ /* 0x000ea8000c1e1900 */
[----:B------:R-:W3:Y:S04]  /*03b0*/  LDG.E R25, desc[UR6][R4.64+-0xc] ;  /* 0xfffff40604197981 */ /* 0x000ee8000c1e1900 */
[----:B------:R-:W4:Y:S04]  /*03c0*/  LDG.E R27, desc[UR6][R4.64+-0x8] ;  /* 0xfffff806041b7981 */ /* 0x000f28000c1e1900 */
[----:B------:R-:W5:Y:S01]  /*03d0*/  LDG.E R28, desc[UR6][R4.64+-0x4] ;  /* 0xfffffc06041c7981 */ /* 0x000f62000c1e1900 */
[----:B0-----:R-:W-:-:S05]  /*03e0*/  IMAD.WIDE R12, R17, 0x4, R12 ;  /* 0x00000004110c7825 */ /* 0x001fca00078e020c */
[----:B------:R0:W2:Y:S01]  /*03f0*/  LDG.E R20, desc[UR6][R12.64] ;  /* 0x000000060c147981 */ /* 0x0000a2000c1e1900 */
[----:B------:R-:W-:-:S05]  /*0400*/  IMAD.WIDE.U32 R6, R2, 0x4, R12 ;  /* 0x0000000402067825 */ /* 0x000fca00078e000c */
[----:B-1----:R1:W3:Y:S01]  /*0410*/  LDG.E R22, desc[UR6][R6.64] ;  /* 0x0000000606167981 */ /* 0x0022e2000c1e1900 */
[----:B------:R-:W-:-:S05]  /*0420*/  IMAD.WIDE.U32 R8, R2, 0x4, R6 ;  /* 0x0000000402087825 */ /* 0x000fca00078e0006 */
[----:B------:R1:W4:Y:S01]  /*0430*/  LDG.E R26, desc[UR6][R8.64] ;  /* 0x00000006081a7981 */ /* 0x000322000c1e1900 */
[----:B------:R-:W-:-:S05]  /*0440*/  IMAD.WIDE.U32 R10, R2, 0x4, R8 ;  /* 0x00000004020a7825 */ /* 0x000fca00078e0008 */
[----:B------:R-:W5:Y:S01]  /*0450*/  LDG.E R29, desc[UR6][R10.64] ;  /* 0x000000060a1d7981 */ /* 0x000f62000c1e1900 */
[----:B0-----:R-:W-:-:S03]  /*0460*/  IMAD.WIDE.U32 R12, R2, 0x4, R10 ;  /* 0x00000004020c7825 */ /* 0x001fc600078e000a */
[----:B------:R-:W5:Y:S04]  /*0470*/  LDG.E R10, desc[UR6][R4.64] ;  /* 0x00000006040a7981 */ /* 0x000f68000c1e1900 */
[----:B------:R-:W5:Y:S01]  /*0480*/  LDG.E R11, desc[UR6][R12.64] ;  /* 0x000000060c0b7981 */ /* 0x000f62000c1e1900 */
[----:B------:R-:W-:-:S03]  /*0490*/  IMAD.WIDE.U32 R14, R2, 0x4, R12 ;  /* 0x00000004020e7825 */ /* 0x000fc600078e000c */
[----:B------:R-:W5:Y:S04]  /*04a0*/  LDG.E R12, desc[UR6][R4.64+0x4] ;  /* 0x00000406040c7981 */ /* 0x000f68000c1e1900 */
[----:B------:R-:W5:Y:S01]  /*04b0*/  LDG.E R13, desc[UR6][R14.64] ;  /* 0x000000060e0d7981 */ /* 0x000f62000c1e1900 */
[----:B-1----:R-:W-:-:S03]  /*04c0*/  IMAD.WIDE.U32 R6, R2, 0x4, R14 ;  /* 0x0000000402067825 */ /* 0x002fc600078e000e */
[----:B------:R-:W5:Y:S04]  /*04d0*/  LDG.E R14, desc[UR6][R4.64+0x8] ;  /* 0x00000806040e7981 */ /* 0x000f68000c1e1900 */
[----:B------:R-:W5:Y:S04]  /*04e0*/  LDG.E R15, desc[UR6][R4.64+0xc] ;  /* 0x00000c06040f7981 */ /* 0x000f68000c1e1900 */
[----:B------:R0:W5:Y:S01]  /*04f0*/  LDG.E R5, desc[UR6][R6.64] ;  /* 0x0000000606057981 */ /* 0x000162000c1e1900 */
[----:B------:R-:W-:-:S06]  /*0500*/  IMAD.WIDE.U32 R8, R2, 0x4, R6 ;  /* 0x0000000402087825 */ /* 0x000fcc00078e0006 */
[----:B------:R1:W5:Y:S01]  /*0510*/  LDG.E R8, desc[UR6][R8.64] ;  /* 0x0000000608087981 */ /* 0x000362000c1e1900 */
[----:B------:R-:W-:Y:S02]  /*0520*/  I2FP.F32.S32 R21, R21 ;  /* 0x0000001500157245 */ /* 0x000fe40000201400 */
[----:B------:R-:W-:-:S04]  /*0530*/  IADD3 R18, PT, PT, R18, 0x8, RZ ;  /* 0x0000000812127810 */ /* 0x000fc80007ffe0ff */
[----:B------:R-:W-:Y:S01]  /*0540*/  ISETP.NE.AND P0, PT, R18, RZ, PT ;  /* 0x000000ff1200720c */ /* 0x000fe20003f05270 */
[----:B------:R-:W-:Y:S01]  /*0550*/  IMAD R17, R2, 0x8, R17 ;  /* 0x0000000802117824 */ /* 0x000fe200078e0211 */
[----:B------:R-:W-:Y:S01]  /*0560*/  IADD3 R3, PT, PT, R3, 0x8, RZ ;  /* 0x0000000803037810 */ /* 0x000fe20007ffe0ff */
[----:B--2---:R-:W-:-:S06]  /*0570*/  FFMA R20, R23, R20, R21 ;  /* 0x0000001417147223 */ /* 0x004fcc0000000015 */
[----:B------:R-:W2:Y:S02]  /*0580*/  F2I.TRUNC.NTZ R20, R20 ;  /* 0x0000001400147305 */ /* 0x000ea4000020f100 */
[----:B--2---:R-:W-:-:S05]  /*0590*/  I2FP.F32.S32 R21, R20 ;  /* 0x0000001400157245 */ /* 0x004fca0000201400 */
[----:B---3--:R-:W-:-:S06]  /*05a0*/  FFMA R21, R25, R22, R21 ;  /* 0x0000001619157223 */ /* 0x008fcc0000000015 */
[----:B------:R-:W2:Y:S02]  /*05b0*/  F2I.TRUNC.NTZ R21, R21 ;  /* 0x0000001500157305 */ /* 0x000ea4000020f100 */
[----:B--2---:R-:W-:-:S05]  /*05c0*/  I2FP.F32.S32 R22, R21 ;  /* 0x0000001500167245 */ /* 0x004fca0000201400 */
[----:B----4-:R-:W-:-:S06]  /*05d0*/  FFMA R22, R27, R26, R22 ;  /* 0x0000001a1b167223 */ /* 0x010fcc0000000016 */
[----:B------:R-:W0:Y:S02]  /*05e0*/  F2I.TRUNC.NTZ R22, R22 ;  /* 0x0000001600167305 */ /* 0x000e24000020f100 */
[----:B0-----:R-:W-:-:S05]  /*05f0*/  I2FP.F32.S32 R7, R22 ;  /* 0x0000001600077245 */ /* 0x001fca0000201400 */
[----:B-----5:R-:W-:-:S06]  /*0600*/  FFMA R7, R28, R29, R7 ;  /* 0x0000001d1c077223 */ /* 0x020fcc0000000007 */
[----:B------:R-:W1:Y:S02]  /*0610*/  F2I.TRUNC.NTZ R7, R7 ;  /* 0x0000000700077305 */ /* 0x000e64000020f100 */
[----:B-1----:R-:W-:-:S05]  /*0620*/  I2FP.F32.S32 R9, R7 ;  /* 0x0000000700097245 */ /* 0x002fca0000201400 */
[----:B------:R-:W-:-:S06]  /*0630*/  FFMA R9, R10, R11, R9 ;  /* 0x0000000b0a097223 */ /* 0x000fcc0000000009 */
[----:B------:R-:W0:Y:S02]  /*0640*/  F2I.TRUNC.NTZ R9, R9 ;  /* 0x0000000900097305 */ /* 0x000e24000020f100 */
[----:B0-----:R-:W-:-:S05]  /*0650*/  I2FP.F32.S32 R11, R9 ;  /* 0x00000009000b7245 */ /* 0x001fca0000201400 */
[----:B------:R-:W-:-:S06]  /*0660*/  FFMA R11, R12, R13, R11 ;  /* 0x0000000d0c0b7223 */ /* 0x000fcc000000000b */
[----:B------:R-:W0:Y:S02]  /*0670*/  F2I.TRUNC.NTZ R11, R11 ;  /* 0x0000000b000b7305 */ /* 0x000e24000020f100 */
[----:B0-----:R-:W-:-:S05]  /*0680*/  I2FP.F32.S32 R13, R11 ;  /* 0x0000000b000d7245 */ /* 0x001fca0000201400 */
[----:B------:R-:W-:-:S06]  /*0690*/  FFMA R5, R14, R5, R13 ;  /* 0x000000050e057223 */ /* 0x000fcc000000000d */
[----:B------:R-:W0:Y:S02]  /*06a0*/  F2I.TRUNC.NTZ R5, R5 ;  /* 0x0000000500057305 */ /* 0x000e24000020f100 */
[----:B0-----:R-:W-:-:S05]  /*06b0*/  I2FP.F32.S32 R4, R5 ;  /* 0x0000000500047245 */ /* 0x001fca0000201400 */
[----:B------:R-:W-:-:S04]  /*06c0*/  FFMA R4, R15, R8, R4 ;  /* 0x000000080f047223 */ /* 0x000fc80000000004 */
[----:B------:R0:W1:Y:S01]  /*06d0*/  F2I.TRUNC.NTZ R21, R4 ;  /* 0x0000000400157305 */ /* 0x000062000020f100 */
[----:B------:R-:W-:Y:S05]  /*06e0*/  @P0 BRA `(.L_x_2) ;  /* 0xfffffffc001c0947 */ /* 0x000fea000383ffff */
.L_x_1:
[----:B------:R-:W-:Y:S05]  /*06f0*/  @!P1 BRA `(.L_x_3) ;  /* 0x0000000400089947 */ /* 0x000fea0003800000 */
[----:B------:R-:W-:Y:S02]  /*0700*/  ISETP.GE.U32.AND P0, PT, R24, 0x4, PT ;  /* 0x000000041800780c */ /* 0x000fe40003f06070 */
[----:B------:R-:W-:-:S04]  /*0710*/  LOP3.LUT R15, R2, 0x3, RZ, 0xc0, !PT ;  /* 0x00000003020f7812 */ /* 0x000fc800078ec0ff */
[----:B------:R-:W-:-:S07]  /*0720*/  ISETP.NE.AND P1, PT, R15, RZ, PT ;  /* 0x000000ff0f00720c */ /* 0x000fce0003f25270 */
[----:B------:R-:W-:Y:S06]  /*0730*/  @!P0 BRA `(.L_x_4) ;  /* 0x0000000000788947 */ /* 0x000fec0003800000 */
[----:B0-----:R-:W0:Y:S01]  /*0740*/  LDC.64 R4, c[0x0][0x380] ;  /* 0x0000e000ff047b82 */ /* 0x001e220000000a00 */
[----:B------:R-:W-:-:S07]  /*0750*/  IADD3 R3, PT, PT, R19, R16, RZ ;  /* 0x0000001013037210 */ /* 0x000fce0007ffe0ff */
[----:B------:R-:W2:Y:S01]  /*0760*/  LDC.64 R10, c[0x0][0x388] ;  /* 0x0000e200ff0a7b82 */ /* 0x000ea20000000a00 */
[----:B0-----:R-:W-:-:S05]  /*0770*/  IMAD.WIDE R4, R3, 0x4, R4 ;  /* 0x0000000403047825 */ /* 0x001fca00078e0204 */
[----:B------:R-:W3:Y:S01]  /*0780*/  LDG.E R3, desc[UR6][R4.64] ;  /* 0x0000000604037981 */ /* 0x000ee2000c1e1900 */
[----:B--2---:R-:W-:-:S03]  /*0790*/  IMAD.WIDE R10, R17, 0x4, R10 ;  /* 0x00000004110a7825 */ /* 0x004fc600078e020a */
[----:B------:R-:W2:Y:S04]  /*07a0*/  LDG.E R20, desc[UR6][R4.64+0x4] ;  /* 0x0000040604147981 */ /* 0x000ea8000c1e1900 */
[----:B------:R-:W3:Y:S01]  /*07b0*/  LDG.E R14, desc[UR6][R10.64] ;  /* 0x000000060a0e7981 */ /* 0x000ee2000c1e1900 */
[----:B------:R-:W-:-:S03]  /*07c0*/  IMAD.WIDE.U32 R12, R2, 0x4, R10 ;  /* 0x00000004020c7825 */ /* 0x000fc600078e000a */
[----:B------:R-:W4:Y:S04]  /*07d0*/  LDG.E R22, desc[UR6][R4.64+0x8] ;  /* 0x0000080604167981 */ /* 0x000f28000c1e1900 */
[----:B------:R-:W2:Y:S01]  /*07e0*/  LDG.E R23, desc[UR6][R12.64] ;  /* 0x000000060c177981 */ /* 0x000ea2000c1e1900 */
[----:B------:R-:W-:-:S03]  /*07f0*/  IMAD.WIDE.U32 R6, R2, 0x4, R12 ;  /* 0x0000000402067825 */ /* 0x000fc600078e000c */
[----:B------:R0:W5:Y:S04]  /*0800*/  LDG.E R24, desc[UR6][R4.64+0xc] ;  /* 0x00000c0604187981 */ /* 0x000168000c1e1900 */
[----:B------:R-:W4:Y:S01]  /*0810*/  LDG.E R25, desc[UR6][R6.64] ;  /* 0x0000000606197981 */ /* 0x000f22000c1e1900 */
[----:B------:R-:W-:-:S06]  /*0820*/  IMAD.WIDE.U32 R8, R2, 0x4, R6 ;  /* 0x0000000402087825 */ /* 0x000fcc00078e0006 */
[----:B------:R-:W5:Y:S01]  /*0830*/  LDG.E R9, desc[UR6][R8.64] ;  /* 0x0000000608097981 */ /* 0x000f62000c1e1900 */
[----:B-1----:R-:W-:Y:S01]  /*0840*/  I2FP.F32.S32 R18, R21 ;  /* 0x0000001500127245 */ /* 0x002fe20000201400 */
[----:B------:R-:W-:Y:S01]  /*0850*/  VIADD R16, R16, 0x4 ;  /* 0x0000000410107836 */ /* 0x000fe20000000000 */
[----:B------:R-:W-:-:S03]  /*0860*/  LEA R17, R2, R17, 0x2 ;  /* 0x0000001102117211 */ /* 0x000fc600078e10ff */
[----:B---3--:R-:W-:-:S06]  /*0870*/  FFMA R3, R3, R14, R18 ;  /* 0x0000000e03037223 */ /* 0x008fcc0000000012 */
[----:B------:R-:W1:Y:S02]  /*0880*/  F2I.TRUNC.NTZ R3, R3 ;  /* 0x0000000300037305 */ /* 0x000e64000020f100 */
[----:B-1----:R-:W-:-:S05]  /*0890*/  I2FP.F32.S32 R11, R3 ;  /* 0x00000003000b7245 */ /* 0x002fca0000201400 */
[----:B--2---:R-:W-:-:S06]  /*08a0*/  FFMA R11, R20, R23, R11 ;  /* 0x00000017140b7223 */ /* 0x004fcc000000000b */
[----:B------:R-:W1:Y:S02]  /*08b0*/  F2I.TRUNC.NTZ R11, R11 ;  /* 0x0000000b000b7305 */ /* 0x000e64000020f100 */
[----:B-1----:R-:W-:-:S05]  /*08c0*/  I2FP.F32.S32 R13, R11 ;  /* 0x0000000b000d7245 */ /* 0x002fca0000201400 */
[----:B----4-:R-:W-:-:S06]  /*08d0*/  FFMA R13, R22, R25, R13 ;  /* 0x00000019160d7223 */ /* 0x010fcc000000000d */
[----:B------:R-:W0:Y:S02]  /*08e0*/  F2I.TRUNC.NTZ R13, R13 ;  /* 0x0000000d000d7305 */ /* 0x000e24000020f100 */
[----:B0-----:R-:W-:-:S05]  /*08f0*/  I2FP.F32.S32 R5, R13 ;  /* 0x0000000d00057245 */ /* 0x001fca0000201400 */
[----:B-----5:R-:W-:-:S04]  /*0900*/  FFMA R5, R24, R9, R5 ;  /* 0x0000000918057223 */ /* 0x020fc80000000005 */
[----:B------:R2:W3:Y:S03]  /*0910*/  F2I.TRUNC.NTZ R21, R5 ;  /* 0x0000000500157305 */ /* 0x0004e6000020f100 */
.L_x_4:
[----:B------:R-:W-:Y:S05]  /*0920*/  @!P1 BRA `(.L_x_3) ;  /* 0x00000000007c9947 */ /* 0x000fea0003800000 */
[----:B------:R-:W4:Y:S01]  /*0930*/  LDC.64 R6, c[0x0][0x388] ;  /* 0x0000e200ff067b82 */ /* 0x000f220000000a00 */
[----:B------:R-:W-:-:S07]  /*0940*/  ISETP.NE.AND P0, PT, R15, 0x1, PT ;  /* 0x000000010f00780c */ /* 0x000fce0003f05270 */
[----:B0-2---:R-:W0:Y:S06]  /*0950*/  LDC.64 R4, c[0x0][0x380] ;  /* 0x0000e000ff047b82 */ /* 0x005e2c0000000a00 */
[----:B------:R-:W-:Y:S02]  /*0960*/  @P0 IADD3 R11, PT, PT, R19, R16, RZ ;  /* 0x00000010130b0210 */ /* 0x000fe40007ffe0ff */
[----:B------:R-:W2:Y:S01]  /*0970*/  LDC.64 R8, c[0x0][0x380] ;  /* 0x0000e000ff087b82 */ /* 0x000ea20000000a00 */
[----:B----4-:R-:W-:-:S05]  /*0980*/  @P0 IMAD.WIDE R6, R17, 0x4, R6 ;  /* 0x0000000411060825 */ /* 0x010fca00078e0206 */
[----:B------:R-:W4:Y:S01]  /*0990*/  @P0 LDG.E R15, desc[UR6][R6.64] ;  /* 0x00000006060f0981 */ /* 0x000f22000c1e1900 */
[----:B0-----:R-:W-:Y:S02]  /*09a0*/  @P0 IMAD.WIDE R10, R11, 0x4, R4 ;  /* 0x000000040b0a0825 */ /* 0x001fe400078e0204 */
[----:B------:R-:W0:Y:S03]  /*09b0*/  LDC.64 R4, c[0x0][0x388] ;  /* 0x0000e200ff047b82 */ /* 0x000e260000000a00 */
[----:B------:R-:W4:Y:S01]  /*09c0*/  @P0 LDG.E R14, desc[UR6][R10.64] ;  /* 0x000000060a0e0981 */ /* 0x000f22000c1e1900 */
[C---:B------:R-:W-:Y:S01]  /*09d0*/  @P0 IMAD.WIDE.U32 R12, R2.reuse, 0x4, R6 ;  /* 0x00000004020c0825 */ /* 0x040fe200078e0006 */
[----:B------:R-:W-:Y:S02]  /*09e0*/  LOP3.LUT R3, R2, 0x1, RZ, 0xc0, !PT ;  /* 0x0000000102037812 */ /* 0x000fe400078ec0ff */
[----:B------:R-:W5:Y:S02]  /*09f0*/  @P0 LDG.E R18, desc[UR6][R10.64+0x4] ;  /* 0x000004060a120981 */ /* 0x000f64000c1e1900 */
[----:B------:R-:W-:-:S02]  /*0a00*/  ISETP.NE.U32.AND P1, PT, R3, 0x1, PT ;  /* 0x000000010300780c */ /* 0x000fc40003f25070 */
[----:B------:R-:W5:Y:S01]  /*0a10*/  @P0 LDG.E R13, desc[UR6][R12.64] ;  /* 0x000000060c0d0981 */ /* 0x000f62000c1e1900 */
[----:B------:R-:W-:Y:S01]  /*0a20*/  @P0 VIADD R16, R16, 0x2 ;  /* 0x0000000210100836 */ /* 0x000fe20000000000 */
[----:B------:R-:W-:-:S09]  /*0a30*/  @P0 LEA R17, R2, R17, 0x1 ;  /* 0x0000001102110211 */ /* 0x000fd200078e08ff */
[----:B------:R-:W-:Y:S01]  /*0a40*/  @!P1 IADD3 R19, PT, PT, R19, R16, RZ ;  /* 0x0000001013139210 */ /* 0x000fe20007ffe0ff */
[----:B0-----:R-:W-:-:S04]  /*0a50*/  @!P1 IMAD.WIDE R4, R17, 0x4, R4 ;  /* 0x0000000411049825 */ /* 0x001fc800078e0204 */
[----:B--2---:R-:W-:Y:S02]  /*0a60*/  @!P1 IMAD.WIDE R8, R19, 0x4, R8 ;  /* 0x0000000413089825 */ /* 0x004fe400078e0208 */
[----:B------:R-:W2:Y:S04]  /*0a70*/  @!P1 LDG.E R5, desc[UR6][R4.64] ;  /* 0x0000000604059981 */ /* 0x000ea8000c1e1900 */
[----:B------:R-:W2:Y:S01]  /*0a80*/  @!P1 LDG.E R8, desc[UR6][R8.64] ;  /* 0x0000000608089981 */ /* 0x000ea2000c1e1900 */
[----:B-1-3--:R-:W-:-:S05]  /*0a90*/  @P0 I2FP.F32.S32 R3, R21 ;  /* 0x0000001500030245 */ /* 0x00afca0000201400 */
[----:B----4-:R-:W-:-:S06]  /*0aa0*/  @P0 FFMA R3, R14, R15, R3 ;  /* 0x0000000f0e030223 */ /* 0x010fcc0000000003 */
[----:B------:R-:W0:Y:S02]  /*0ab0*/  @P0 F2I.TRUNC.NTZ R3, R3 ;  /* 0x0000000300030305 */ /* 0x000e24000020f100 */
[----:B0-----:R-:W-:-:S05]  /*0ac0*/  @P0 I2FP.F32.S32 R7, R3 ;  /* 0x0000000300070245 */ /* 0x001fca0000201400 */
[----:B-----5:R-:W-:-:S04]  /*0ad0*/  @P0 FFMA R7, R18, R13, R7 ;  /* 0x0000000d12070223 */ /* 0x020fc80000000007 */
[----:B------:R-:W0:Y:S02]  /*0ae0*/  @P0 F2I.TRUNC.NTZ R21, R7 ;  /* 0x0000000700150305 */ /* 0x000e24000020f100 */
[----:B0-----:R-:W-:-:S05]  /*0af0*/  @!P1 I2FP.F32.S32 R11, R21 ;  /* 0x00000015000b9245 */ /* 0x001fca0000201400 */
[----:B--2---:R-:W-:-:S04]  /*0b00*/  @!P1 FFMA R2, R8, R5, R11 ;  /* 0x0000000508029223 */ /* 0x004fc8000000000b */
[----:B------:R4:W0:Y:S03]  /*0b10*/  @!P1 F2I.TRUNC.NTZ R21, R2 ;  /* 0x0000000200159305 */ /* 0x000826000020f100 */
.L_x_3:
[----:B01-3--:R-:W-:-:S07]  /*0b20*/  I2FP.F32.S32 R21, R21 ;  /* 0x0000001500157245 */ /* 0x00bfce0000201400 */
.L_x_0:
[----:B----4-:R-:W0:Y:S02]  /*0b30*/  LDC.64 R2, c[0x0][0x390] ;  /* 0x0000e400ff027b82 */ /* 0x010e240000000a00 */
[----:B0-----:R-:W-:-:S05]  /*0b40*/  IMAD.WIDE R2, R0, 0x4, R2 ;  /* 0x0000000400027825 */ /* 0x001fca00078e0202 */
[----:B------:R-:W-:Y:S01]  /*0b50*/  STG.E desc[UR6][R2.64], R21 ;  /* 0x0000001502007986 */ /* 0x000fe2000c101906 */
[----:B------:R-:W-:Y:S05]  /*0b60*/  EXIT ;  /* 0x000000000000794d */ /* 0x000fea0003800000 */
.L_x_5:
[----:B------:R-:W-:-:S00]  /*0b70*/  BRA `(.L_x_5) ;  /* 0xfffffffc00fc7947 */ /* 0x000fc0000383ffff */
[----:B------:R-:W-:-:S00]  /*0b80*/  NOP ;  /* 0x0000000000007918 */ /* 0x000fc00000000000 */
[----:B------:R-:W-:-:S00]  /*0b90*/  NOP ;  /* 0x0000000000007918 */ /* 0x000fc00000000000 */
[----:B------:R-:W-:-:S00]  /*0ba0*/  NOP ;  /* 0x0000000000007918 */ /* 0x000fc00000000000 */
[----:B------:R-:W-:-:S00]  /*0bb0*/  NOP ;  /* 0x0000000000007918 */ /* 0x000fc00000000000 */
[----:B------:R-:W-:-:S00]  /*0bc0*/  NOP ;  /* 0x0000000000007918 */ /* 0x000fc00000000000 */
[----:B------:R-:W-:-:S00]  /*0bd0*/  NOP ;  /* 0x0000000000007918 */ /* 0x000fc00000000000 */
[----:B------:R-:W-:-:S00]  /*0be0*/  NOP ;  /* 0x0000000000007918 */ /* 0x000fc00000000000 */
[----:B------:R-:W-:-:S00]  /*0bf0*/  NOP ;  /* 0x0000000000007918 */ /* 0x000fc00000000000 */
.L_x_6:


//--------------------- .nv.shared.reserved.0     --------------------------
	.section	.nv.shared.reserved.0,"aw",@nobits
	.weak		__nv_reservedSMEM_offset_0_alias
	.size		__nv_reservedSMEM_offset_0_alias, 0, 64
	.other		__nv_reservedSMEM_offset_0_alias,@"STO_CUDA_RESERVED_SHARED STV_DEFAULT"
__nv_reservedSMEM_offset_0_alias:
	.zero		0
	.zero		64


//--------------------- .nv.constant0._Z12mm_one_treadPfS_S_ii --------------------------
	.section	.nv.constant0._Z12mm_one_treadPfS_S_ii,"a",@progbits
	.sectionflags	@""
	.align	4
.nv.constant0._Z12mm_one_treadPfS_S_ii:
	.zero		928


//--------------------- SYMBOLS --------------------------

	.type		.nv.reservedSmem.offset0,@object
	.size		.nv.reservedSmem.offset0,0x4
